//
// Generated by NVIDIA NVVM Compiler
//
// Compiler Build ID: CL-36424714
// Cuda compilation tools, release 13.0, V13.0.88
// Based on NVVM 20.0.0
//

.version 9.0
.target sm_100
.address_size 64

.func  (.param .b64 func_retval0) _Z2f1d
(
	.param .b64 _Z2f1d_param_0
)
;
.extern .func  (.param .b32 func_retval0) vprintf
(
	.param .b64 vprintf_param_0,
	.param .b64 vprintf_param_1
)
;
.global .align 8 .u64 f1_d = _Z2f1d;
.global .align 1 .b8 $str[17] = {70, 117, 110, 99, 32, 118, 97, 108, 32, 105, 115, 58, 32, 37, 102, 10};

.func  (.param .b64 func_retval0) _Z2f1d(
	.param .b64 _Z2f1d_param_0
)
{
	.reg .b64 	%fd<3>;

	ld.param.f64 	%fd1, [_Z2f1d_param_0];
	mul.f64 	%fd2, %fd1, %fd1;
	st.param.f64 	[func_retval0], %fd2;
	ret;

}
	// .globl	_Z7kernel1P13fixedFunction
.visible .entry _Z7kernel1P13fixedFunction(
	.param .u64 .ptr .align 1 _Z7kernel1P13fixedFunction_param_0
)
{
	.local .align 8 .b8 	__local_depot1[8];
	.reg .b64 	%SP;
	.reg .b64 	%SPL;
	.reg .b32 	%r<7>;
	.reg .b64 	%rd<5>;
	.reg .b64 	%fd<3>;

	mov.u64 	%SPL, __local_depot1;
	cvta.local.u64 	%SP, %SPL;
	add.u64 	%rd1, %SP, 0;
	add.u64 	%rd2, %SPL, 0;
	mov.u32 	%r1, %ctaid.x;
	mov.u32 	%r2, %ntid.x;
	mov.u32 	%r3, %tid.x;
	mad.lo.s32 	%r4, %r1, %r2, %r3;
	cvt.rn.f64.u32 	%fd1, %r4;
	mul.f64 	%fd2, %fd1, %fd1;
	st.local.f64 	[%rd2], %fd2;
	mov.u64 	%rd3, $str;
	cvta.global.u64 	%rd4, %rd3;
	{ // callseq 0, 0
	.param .b64 param0;
	st.param.b64 	[param0], %rd4;
	.param .b64 param1;
	st.param.b64 	[param1], %rd1;
	.param .b32 retval0;
	call.uni (retval0), 
	vprintf, 
	(
	param0, 
	param1
	);
	ld.param.b32 	%r5, [retval0];
	} // callseq 0
	ret;

}
	// .globl	_Z7kernel2P15genericFunction
.visible .entry _Z7kernel2P15genericFunction(
	.param .u64 .ptr .align 1 _Z7kernel2P15genericFunction_param_0
)
{
	.local .align 8 .b8 	__local_depot2[8];
	.reg .b64 	%SP;
	.reg .b64 	%SPL;
	.reg .b32 	%r<7>;
	.reg .b64 	%rd<8>;
	.reg .b64 	%fd<4>;

	mov.u64 	%SPL, __local_depot2;
	cvta.local.u64 	%SP, %SPL;
	ld.param.u64 	%rd1, [_Z7kernel2P15genericFunction_param_0];
	cvta.to.global.u64 	%rd2, %rd1;
	add.u64 	%rd3, %SP, 0;
	add.u64 	%rd4, %SPL, 0;
	mov.u32 	%r1, %ctaid.x;
	mov.u32 	%r2, %ntid.x;
	mov.u32 	%r3, %tid.x;
	mad.lo.s32 	%r4, %r1, %r2, %r3;
	cvt.rn.f64.u32 	%fd1, %r4;
	ld.global.u64 	%rd5, [%rd2+8];
	{ // callseq 1, 0
	.param .b64 param0;
	st.param.f64 	[param0], %fd1;
	.param .b64 retval0;
	prototype_1 : .callprototype (.param .b64 _) _ (.param .b64 _);
	call (retval0), 
	%rd5, 
	(
	param0
	)
	, prototype_1;
	ld.param.f64 	%fd2, [retval0];
	} // callseq 1
	st.local.f64 	[%rd4], %fd2;
	mov.u64 	%rd6, $str;
	cvta.global.u64 	%rd7, %rd6;
	{ // callseq 2, 0
	.param .b64 param0;
	st.param.b64 	[param0], %rd7;
	.param .b64 param1;
	st.param.b64 	[param1], %rd3;
	.param .b32 retval0;
	call.uni (retval0), 
	vprintf, 
	(
	param0, 
	param1
	);
	ld.param.b32 	%r5, [retval0];
	} // callseq 2
	ret;

}


// ===== COMPILED SASS (sm_100) =====

	.target	sm_100

	.elftype	@"ET_EXEC"


//--------------------- .note.nv.tkinfo           --------------------------
	.section	.note.nv.tkinfo,"",@"SHT_NOTE"
	.sectionflags	@"SHF_NOTE_NV_TKINFO"
	.tkinfo
        /*0018*/ 	.word	0x00000002
        /*0030*/ 	.string	""
        /*0030*/ 	.string	"ptxas"
        /*0030*/ 	.string	"Cuda compilation tools, release 13.0, V13.0.88"
        /*0030*/ 	.string	"Build cuda_13.0.r13.0/compiler.36424714_0"
        /*0030*/ 	.string	"-arch sm_100 -m 64 "



//--------------------- .note.nv.cuinfo           --------------------------
	.section	.note.nv.cuinfo,"",@"SHT_NOTE"
	.sectionflags	@"SHF_NOTE_NV_CUINFO"
        /*0018*/ 	.short	0x0002
        /*001a*/ 	.short	0x0064
        /*001c*/ 	.short	0x0082
	.zero		2


//--------------------- .nv.info                  --------------------------
	.section	.nv.info,"",@"SHT_CUDA_INFO"
	.align	4


	//----- nvinfo : EIATTR_REGCOUNT
	.align		4
        /*0000*/ 	.byte	0x04, 0x2f
        /*0002*/ 	.short	(.L_3 - .L_2)
	.align		4
.L_2:
        /*0004*/ 	.word	index@(_Z7kernel1P13fixedFunction)
        /*0008*/ 	.word	0x00000018


	//----- nvinfo : EIATTR_FRAME_SIZE
	.align		4
.L_3:
        /*000c*/ 	.byte	0x04, 0x11
        /*000e*/ 	.short	(.L_5 - .L_4)
	.align		4
.L_4:
        /*0010*/ 	.word	index@(_Z7kernel1P13fixedFunction)
        /*0014*/ 	.word	0x00000008


	//----- nvinfo : EIATTR_REGCOUNT
	.align		4
.L_5:
        /*0018*/ 	.byte	0x04, 0x2f
        /*001a*/ 	.short	(.L_7 - .L_6)
	.align		4
.L_6:
        /*001c*/ 	.word	index@(_Z7kernel2P15genericFunction)
        /*0020*/ 	.word	0x00000018


	//----- nvinfo : EIATTR_FRAME_SIZE
	.align		4
.L_7:
        /*0024*/ 	.byte	0x04, 0x11
        /*0026*/ 	.short	(.L_9 - .L_8)
	.align		4
.L_8:
        /*0028*/ 	.word	index@($_Z7kernel2P15genericFunction$_Z2f1d)
        /*002c*/ 	.word	0x00000010


	//----- nvinfo : EIATTR_FRAME_SIZE
	.align		4
.L_9:
        /*0030*/ 	.byte	0x04, 0x11
        /*0032*/ 	.short	(.L_11 - .L_10)
	.align		4
.L_10:
        /*0034*/ 	.word	index@(_Z7kernel2P15genericFunction)
        /*0038*/ 	.word	0x00000010


	//----- nvinfo : EIATTR_MIN_STACK_SIZE
	.align		4
.L_11:
        /*003c*/ 	.byte	0x04, 0x12
        /*003e*/ 	.short	(.L_13 - .L_12)
	.align		4
.L_12:
        /*0040*/ 	.word	index@(_Z7kernel2P15genericFunction)
        /*0044*/ 	.word	0x00000010


	//----- nvinfo : EIATTR_MIN_STACK_SIZE
	.align		4
.L_13:
        /*0048*/ 	.byte	0x04, 0x12
        /*004a*/ 	.short	(.L_15 - .L_14)
	.align		4
.L_14:
        /*004c*/ 	.word	index@(_Z7kernel1P13fixedFunction)
        /*0050*/ 	.word	0x00000008
.L_15:


//--------------------- .nv.compat                --------------------------
	.section	.nv.compat,"",@"SHT_CUDA_COMPAT_INFO"
	.align	4
        /*0000*/ 	.byte	0x02, 0x09, 0x00, 0x00, 0x02, 0x02, 0x01, 0x00, 0x02, 0x05, 0x05, 0x00, 0x03, 0x07, 0x01, 0x01
        /*0010*/ 	.byte	0x02, 0x03, 0x00, 0x00, 0x02, 0x06, 0x01, 0x00, 0x04, 0x0b, 0x08, 0x00, 0x01, 0x00, 0x00, 0x00
        /*0020*/ 	.byte	0x00, 0x00, 0x00, 0x00


//--------------------- .nv.info._Z7kernel2P15genericFunction --------------------------
	.section	.nv.info._Z7kernel2P15genericFunction,"",@"SHT_CUDA_INFO"
	.sectionflags	@""
	.align	4


	//----- nvinfo : EIATTR_CUDA_API_VERSION
	.align		4
        /*0000*/ 	.byte	0x04, 0x37
        /*0002*/ 	.short	(.L_17 - .L_16)
.L_16:
        /*0004*/ 	.word	0x00000082


	//----- nvinfo : EIATTR_KPARAM_INFO
	.align		4
.L_17:
        /*0008*/ 	.byte	0x04, 0x17
        /*000a*/ 	.short	(.L_19 - .L_18)
.L_18:
        /*000c*/ 	.word	0x00000000
        /*0010*/ 	.short	0x0000
        /*0012*/ 	.short	0x0000
        /*0014*/ 	.byte	0x00, 0xf5, 0x21, 0x00


	//----- nvinfo : EIATTR_SPARSE_MMA_MASK
	.align		4
.L_19:
        /*0018*/ 	.byte	0x03, 0x50
        /*001a*/ 	.short	0x0000


	//----- nvinfo : EIATTR_MAXREG_COUNT
	.align		4
        /*001c*/ 	.byte	0x03, 0x1b
        /*001e*/ 	.short	0x00ff


	//----- nvinfo : EIATTR_EXTERNS
	.align		4
        /*0020*/ 	.byte	0x04, 0x0f
        /*0022*/ 	.short	(.L_21 - .L_20)


	//   ....[0]....
	.align		4
.L_20:
        /*0024*/ 	.word	index@(vprintf)


	//----- nvinfo : EIATTR_MERCURY_ISA_VERSION
	.align		4
.L_21:
        /*0028*/ 	.byte	0x03, 0x5f
        /*002a*/ 	.short	0x0101


	//----- nvinfo : EIATTR_VRC_CTA_INIT_COUNT
	.align		4
        /*002c*/ 	.byte	0x02, 0x4a
	.zero		1
	.zero		1


	//----- nvinfo : EIATTR_SYSCALL_OFFSETS
	.align		4
        /*0030*/ 	.byte	0x04, 0x46
        /*0032*/ 	.short	(.L_23 - .L_22)


	//   ....[0]....
.L_22:
        /*0034*/ 	.word	0x000001d0


	//----- nvinfo : EIATTR_EXIT_INSTR_OFFSETS
	.align		4
.L_23:
        /*0038*/ 	.byte	0x04, 0x1c
        /*003a*/ 	.short	(.L_25 - .L_24)


	//   ....[0]....
.L_24:
        /*003c*/ 	.word	0x000001e0


	//----- nvinfo : EIATTR_CRS_STACK_SIZE
	.align		4
.L_25:
        /*0040*/ 	.byte	0x04, 0x1e
        /*0042*/ 	.short	(.L_27 - .L_26)
.L_26:
        /*0044*/ 	.word	0x00000000


	//----- nvinfo : EIATTR_CBANK_PARAM_SIZE
	.align		4
.L_27:
        /*0048*/ 	.byte	0x03, 0x19
        /*004a*/ 	.short	0x0008


	//----- nvinfo : EIATTR_PARAM_CBANK
	.align		4
        /*004c*/ 	.byte	0x04, 0x0a
        /*004e*/ 	.short	(.L_29 - .L_28)
	.align		4
.L_28:
        /*0050*/ 	.word	index@(.nv.constant0._Z7kernel2P15genericFunction)
        /*0054*/ 	.short	0x0380
        /*0056*/ 	.short	0x0008


	//----- nvinfo : EIATTR_SW_WAR
	.align		4
.L_29:
        /*0058*/ 	.byte	0x04, 0x36
        /*005a*/ 	.short	(.L_31 - .L_30)
.L_30:
        /*005c*/ 	.word	0x00000008
.L_31:


//--------------------- .nv.info._Z7kernel1P13fixedFunction --------------------------
	.section	.nv.info._Z7kernel1P13fixedFunction,"",@"SHT_CUDA_INFO"
	.sectionflags	@""
	.align	4


	//----- nvinfo : EIATTR_CUDA_API_VERSION
	.align		4
        /*0000*/ 	.byte	0x04, 0x37
        /*0002*/ 	.short	(.L_33 - .L_32)
.L_32:
        /*0004*/ 	.word	0x00000082


	//----- nvinfo : EIATTR_KPARAM_INFO
	.align		4
.L_33:
        /*0008*/ 	.byte	0x04, 0x17
        /*000a*/ 	.short	(.L_35 - .L_34)
.L_34:
        /*000c*/ 	.word	0x00000000
        /*0010*/ 	.short	0x0000
        /*0012*/ 	.short	0x0000
        /*0014*/ 	.byte	0x00, 0xf5, 0x21, 0x00


	//----- nvinfo : EIATTR_SPARSE_MMA_MASK
	.align		4
.L_35:
        /*0018*/ 	.byte	0x03, 0x50
        /*001a*/ 	.short	0x0000


	//----- nvinfo : EIATTR_MAXREG_COUNT
	.align		4
        /*001c*/ 	.byte	0x03, 0x1b
        /*001e*/ 	.short	0x00ff


	//----- nvinfo : EIATTR_EXTERNS
	.align		4
        /*0020*/ 	.byte	0x04, 0x0f
        /*0022*/ 	.short	(.L_37 - .L_36)


	//   ....[0]....
	.align		4
.L_36:
        /*0024*/ 	.word	index@(vprintf)


	//----- nvinfo : EIATTR_MERCURY_ISA_VERSION
	.align		4
.L_37:
        /*0028*/ 	.byte	0x03, 0x5f
        /*002a*/ 	.short	0x0101


	//----- nvinfo : EIATTR_VRC_CTA_INIT_COUNT
	.align		4
        /*002c*/ 	.byte	0x02, 0x4a
	.zero		1
	.zero		1


	//----- nvinfo : EIATTR_SYSCALL_OFFSETS
	.align		4
        /*0030*/ 	.byte	0x04, 0x46
        /*0032*/ 	.short	(.L_39 - .L_38)


	//   ....[0]....
.L_38:
        /*0034*/ 	.word	0x00000130


	//----- nvinfo : EIATTR_EXIT_INSTR_OFFSETS
	.align		4
.L_39:
        /*0038*/ 	.byte	0x04, 0x1c
        /*003a*/ 	.short	(.L_41 - .L_40)


	//   ....[0]....
.L_40:
        /*003c*/ 	.word	0x00000140


	//----- nvinfo : EIATTR_CBANK_PARAM_SIZE
	.align		4
.L_41:
        /*0040*/ 	.byte	0x03, 0x19
        /*0042*/ 	.short	0x0008


	//----- nvinfo : EIATTR_PARAM_CBANK
	.align		4
        /*0044*/ 	.byte	0x04, 0x0a
        /*0046*/ 	.short	(.L_43 - .L_42)
	.align		4
.L_42:
        /*0048*/ 	.word	index@(.nv.constant0._Z7kernel1P13fixedFunction)
        /*004c*/ 	.short	0x0380
        /*004e*/ 	.short	0x0008


	//----- nvinfo : EIATTR_SW_WAR
	.align		4
.L_43:
        /*0050*/ 	.byte	0x04, 0x36
        /*0052*/ 	.short	(.L_45 - .L_44)
.L_44:
        /*0054*/ 	.word	0x00000008
.L_45:


//--------------------- .nv.callgraph             --------------------------
	.section	.nv.callgraph,"",@"SHT_CUDA_CALLGRAPH"
	.align	4
	.sectionentsize	8
	.align		4
        /*0000*/ 	.word	0x00000000
	.align		4
        /*0004*/ 	.word	0xffffffff
	.align		4
        /*0008*/ 	.word	index@(_Z7kernel2P15genericFunction)
	.align		4
        /*000c*/ 	.word	index@(vprintf)
	.align		4
        /*0010*/ 	.word	index@(_Z7kernel1P13fixedFunction)
	.align		4
        /*0014*/ 	.word	index@(vprintf)
	.align		4
        /*0018*/ 	.word	0x00000000
	.align		4
        /*001c*/ 	.word	0xfffffffe
	.align		4
        /*0020*/ 	.word	0x00000000
	.align		4
        /*0024*/ 	.word	0xfffffffd
	.align		4
        /*0028*/ 	.word	0x00000000
	.align		4
        /*002c*/ 	.word	0xfffffffc


//--------------------- .nv.constant4             --------------------------
	.section	.nv.constant4,"a",@progbits
	.align	8
	.align		8
.nv.constant4:
        /*0000*/ 	.dword	vprintf
	.align		8
        /*0008*/ 	.dword	f1_d
	.align		8
        /*0010*/ 	.dword	$str


//--------------------- .nv.constant2._Z7kernel2P15genericFunction --------------------------
	.section	.nv.constant2._Z7kernel2P15genericFunction,"a",@progbits
	.sectionflags	@""
	.align	4
.nv.constant2._Z7kernel2P15genericFunction:
        /*0000*/ 	.byte	0x01, 0x00, 0x00, 0x00, 0x00, 0x00, 0x00, 0x00, 0xf0, 0x01, 0x00, 0x00, 0x00, 0x00, 0x00, 0x00


//--------------------- .text._Z7kernel2P15genericFunction --------------------------
	.section	.text._Z7kernel2P15genericFunction,"ax",@progbits
	.align	128
        .global         _Z7kernel2P15genericFunction
        .type           _Z7kernel2P15genericFunction,@function
        .size           _Z7kernel2P15genericFunction,(.L_x_4 - _Z7kernel2P15genericFunction)
        .other          _Z7kernel2P15genericFunction,@"STO_CUDA_ENTRY STV_DEFAULT"
_Z7kernel2P15genericFunction:
.text._Z7kernel2P15genericFunction:
[----:B------:R-:W0:Y:S08]  /*0000*/  LDC R1, c[0x0][0x37c] ;  /* 0x0000df00ff017b82 */ /* 0x000e300000000800 */
[----:B------:R-:W1:Y:S01]  /*0010*/  LDC.64 R2, c[0x0][0x380] ;  /* 0x0000e000ff027b82 */ /* 0x000e620000000a00 */
[----:B------:R-:W1:Y:S01]  /*0020*/  LDCU.64 UR4, c[0x0][0x358] ;  /* 0x00006b00ff0477ac */ /* 0x000e620008000a00 */
[----:B0-----:R-:W-:Y:S01]  /*0030*/  VIADD R1, R1, 0xfffffff8 ;  /* 0xfffffff801017836 */ /* 0x001fe20000000000 */
[----:B-1----:R0:W2:Y:S01]  /*0040*/  LDG.E R3, desc[UR4][R2.64+0x8] ;  /* 0x0000080402037981 */ /* 0x0020a2000c1e1900 */
[----:B------:R-:W0:Y:S04]  /*0050*/  LDCU UR5, c[0x0][0x2fc] ;  /* 0x00005f80ff0577ac */ /* 0x000e280008000800 */
[----:B------:R-:W1:Y:S01]  /*0060*/  S2UR UR6, SR_CTAID.X ;  /* 0x00000000000679c3 */ /* 0x000e620000002500 */
[----:B------:R-:W-:Y:S01]  /*0070*/  HFMA2 R21, -RZ, RZ, 0, 0 ;  /* 0x00000000ff157431 */ /* 0x000fe200000001ff */
[----:B------:R-:W1:Y:S01]  /*0080*/  S2R R5, SR_TID.X ;  /* 0x0000000000057919 */ /* 0x000e620000002100 */
[----:B------:R-:W3:Y:S01]  /*0090*/  LDCU UR4, c[0x0][0x2f8] ;  /* 0x00005f00ff0477ac */ /* 0x000ee20008000800 */
[----:B------:R-:W-:-:S04]  /*00a0*/  MOV R20, 0x120 ;  /* 0x0000012000147802 */ /* 0x000fc80000000f00 */
[----:B------:R-:W1:Y:S01]  /*00b0*/  LDC R0, c[0x0][0x360] ;  /* 0x0000d800ff007b82 */ /* 0x000e620000000800 */
[----:B---3--:R-:W-:-:S05]  /*00c0*/  IADD3 R16, P0, PT, R1, UR4, RZ ;  /* 0x0000000401107c10 */ /* 0x008fca000ff1e0ff */
[----:B0-----:R-:W-:Y:S02]  /*00d0*/  IMAD.X R2, RZ, RZ, UR5, P0 ;  /* 0x00000005ff027e24 */ /* 0x001fe400080e06ff */
[----:B-1----:R-:W-:-:S04]  /*00e0*/  IMAD R0, R0, UR6, R5 ;  /* 0x0000000600007c24 */ /* 0x002fc8000f8e0205 */
[----:B------:R0:W1:Y:S02]  /*00f0*/  I2F.F64.U32 R4, R0 ;  /* 0x0000000000047312 */ /* 0x0000640000201800 */
[----:B-12---:R0:W2:Y:S02]  /*0100*/  LDC.64 R6, c[0x2][R3] ;  /* 0x0080000003067b82 */ /* 0x0060a40000000a00 */
[----:B0-2---:R-:W-:Y:S05]  /*0110*/  CALL.REL.NOINC R6 `(_Z7kernel2P15genericFunction) ;  /* 0xfffffffc06b87344 */ /* 0x005fea0003c3ffff */
[----:B------:R-:W-:Y:S01]  /*0120*/  IMAD.MOV.U32 R8, RZ, RZ, R4 ;  /* 0x000000ffff087224 */ /* 0x000fe200078e0004 */
[----:B------:R-:W-:Y:S01]  /*0130*/  MOV R9, R5 ;  /* 0x0000000500097202 */ /* 0x000fe20000000f00 */
[----:B------:R-:W0:Y:S01]  /*0140*/  LDCU.64 UR4, c[0x4][0x10] ;  /* 0x01000200ff0477ac */ /* 0x000e220008000a00 */
[----:B------:R-:W-:Y:S01]  /*0150*/  MOV R0, 0x0 ;  /* 0x0000000000007802 */ /* 0x000fe20000000f00 */
[----:B------:R-:W-:Y:S01]  /*0160*/  IMAD.MOV.U32 R6, RZ, RZ, R16 ;  /* 0x000000ffff067224 */ /* 0x000fe200078e0010 */
[----:B------:R-:W-:Y:S01]  /*0170*/  MOV R7, R2 ;  /* 0x0000000200077202 */ /* 0x000fe20000000f00 */
[----:B------:R1:W-:Y:S01]  /*0180*/  STL.64 [R1], R8 ;  /* 0x0000000801007387 */ /* 0x0003e20000100a00 */
[----:B------:R1:W2:Y:S01]  /*0190*/  LDC.64 R10, c[0x4][R0] ;  /* 0x01000000000a7b82 */ /* 0x0002a20000000a00 */
[----:B0-----:R-:W-:Y:S01]  /*01a0*/  IMAD.U32 R4, RZ, RZ, UR4 ;  /* 0x00000004ff047e24 */ /* 0x001fe2000f8e00ff */
[----:B-1----:R-:W-:-:S07]  /*01b0*/  MOV R5, UR5 ;  /* 0x0000000500057c02 */ /* 0x002fce0008000f00 */
[----:B------:R-:W-:-:S07]  /*01c0*/  LEPC R20, `(.L_x_0) ;  /* 0x000000001014794e */ /* 0x000fce0000000000 */
[----:B--2---:R-:W-:Y:S05]  /*01d0*/  CALL.ABS.NOINC R10 ;  /* 0x000000000a007343 */ /* 0x004fea0003c00000 */
.L_x_0:
[----:B------:R-:W-:Y:S05]  /*01e0*/  EXIT ;  /* 0x000000000000794d */ /* 0x000fea0003800000 */
        .type           $_Z7kernel2P15genericFunction$_Z2f1d,@function
        .size           $_Z7kernel2P15genericFunction$_Z2f1d,(.L_x_4 - $_Z7kernel2P15genericFunction$_Z2f1d)
$_Z7kernel2P15genericFunction$_Z2f1d:
[----:B------:R-:W-:Y:S01]  /*01f0*/  VIADD R1, R1, 0xfffffff8 ;  /* 0xfffffff801017836 */ /* 0x000fe20000000000 */
[----:B------:R-:W-:-:S04]  /*0200*/  MOV R3, R5 ;  /* 0x0000000500037202 */ /* 0x000fc80000000f00 */
[----:B------:R0:W-:Y:S02]  /*0210*/  STL [R1], R2 ;  /* 0x0000000201007387 */ /* 0x0001e40000100800 */
[----:B0-----:R-:W-:-:S06]  /*0220*/  IMAD.MOV.U32 R2, RZ, RZ, R4 ;  /* 0x000000ffff027224 */ /* 0x001fcc00078e0004 */
[----:B------:R-:W-:Y:S01]  /*0230*/  DMUL R4, R2, R2 ;  /* 0x0000000202047228 */ /* 0x000fe20000000000 */
[----:B------:R0:W2:Y:S02]  /*0240*/  LDL R2, [R1] ;  /* 0x0000000001027983 */ /* 0x0000a40000100800 */
[----:B0-----:R-:W-:Y:S01]  /*0250*/  IADD3 R1, PT, PT, R1, 0x8, RZ ;  /* 0x0000000801017810 */ /* 0x001fe20007ffe0ff */
[----:B--2---:R-:W-:Y:S07]  /*0260*/  RET.REL.NODEC R20 `(_Z7kernel2P15genericFunction) ;  /* 0xfffffffc14647950 */ /* 0x004fee0003c3ffff */
.L_x_1:
[----:B------:R-:W-:-:S00]  /*0270*/  BRA `(.L_x_1) ;  /* 0xfffffffc00fc7947 */ /* 0x000fc0000383ffff */
[----:B------:R-:W-:-:S00]  /*0280*/  NOP ;  /* 0x0000000000007918 */ /* 0x000fc00000000000 */
[----:B------:R-:W-:-:S00]  /*0290*/  NOP ;  /* 0x0000000000007918 */ /* 0x000fc00000000000 */
[----:B------:R-:W-:-:S00]  /*02a0*/  NOP ;  /* 0x0000000000007918 */ /* 0x000fc00000000000 */
[----:B------:R-:W-:-:S00]  /*02b0*/  NOP ;  /* 0x0000000000007918 */ /* 0x000fc00000000000 */
[----:B------:R-:W-:-:S00]  /*02c0*/  NOP ;  /* 0x0000000000007918 */ /* 0x000fc00000000000 */
[----:B------:R-:W-:-:S00]  /*02d0*/  NOP ;  /* 0x0000000000007918 */ /* 0x000fc00000000000 */
[----:B------:R-:W-:-:S00]  /*02e0*/  NOP ;  /* 0x0000000000007918 */ /* 0x000fc00000000000 */
[----:B------:R-:W-:-:S00]  /*02f0*/  NOP ;  /* 0x0000000000007918 */ /* 0x000fc00000000000 */
.L_x_4:


//--------------------- .text._Z7kernel1P13fixedFunction --------------------------
	.section	.text._Z7kernel1P13fixedFunction,"ax",@progbits
	.align	128
        .global         _Z7kernel1P13fixedFunction
        .type           _Z7kernel1P13fixedFunction,@function
        .size           _Z7kernel1P13fixedFunction,(.L_x_6 - _Z7kernel1P13fixedFunction)
        .other          _Z7kernel1P13fixedFunction,@"STO_CUDA_ENTRY STV_DEFAULT"
_Z7kernel1P13fixedFunction:
.text._Z7kernel1P13fixedFunction:
[----:B------:R-:W0:Y:S01]  /*0000*/  LDC R1, c[0x0][0x37c] ;  /* 0x0000df00ff017b82 */ /* 0x000e220000000800 */
[----:B------:R-:W1:Y:S01]  /*0010*/  S2R R3, SR_TID.X ;  /* 0x0000000000037919 */ /* 0x000e620000002100 */
[----:B------:R-:W2:Y:S06]  /*0020*/  LDCU UR5, c[0x0][0x2fc] ;  /* 0x00005f80ff0577ac */ /* 0x000eac0008000800 */
[----:B------:R-:W1:Y:S01]  /*0030*/  S2UR UR4, SR_CTAID.X ;  /* 0x00000000000479c3 */ /* 0x000e620000002500 */
[----:B------:R-:W-:Y:S01]  /*0040*/  MOV R8, 0x0 ;  /* 0x0000000000087802 */ /* 0x000fe20000000f00 */
[----:B0-----:R-:W-:Y:S01]  /*0050*/  VIADD R1, R1, 0xfffffff8 ;  /* 0xfffffff801017836 */ /* 0x001fe20000000000 */
[----:B------:R-:W0:Y:S05]  /*0060*/  LDCU.64 UR6, c[0x4][0x10] ;  /* 0x01000200ff0677ac */ /* 0x000e2a0008000a00 */
[----:B------:R-:W1:Y:S08]  /*0070*/  LDC R0, c[0x0][0x360] ;  /* 0x0000d800ff007b82 */ /* 0x000e700000000800 */
[----:B------:R-:W3:Y:S01]  /*0080*/  LDC.64 R8, c[0x4][R8] ;  /* 0x0100000008087b82 */ /* 0x000ee20000000a00 */
[----:B0-----:R-:W-:Y:S01]  /*0090*/  IMAD.U32 R4, RZ, RZ, UR6 ;  /* 0x00000006ff047e24 */ /* 0x001fe2000f8e00ff */
[----:B------:R-:W-:Y:S01]  /*00a0*/  MOV R5, UR7 ;  /* 0x0000000700057c02 */ /* 0x000fe20008000f00 */
[----:B-1----:R-:W-:Y:S01]  /*00b0*/  IMAD R0, R0, UR4, R3 ;  /* 0x0000000400007c24 */ /* 0x002fe2000f8e0203 */
[----:B------:R-:W0:Y:S03]  /*00c0*/  LDCU UR4, c[0x0][0x2f8] ;  /* 0x00005f00ff0477ac */ /* 0x000e260008000800 */
[----:B------:R-:W1:Y:S02]  /*00d0*/  I2F.F64.U32 R2, R0 ;  /* 0x0000000000027312 */ /* 0x000e640000201800 */
[----:B-1----:R-:W-:Y:S01]  /*00e0*/  DMUL R2, R2, R2 ;  /* 0x0000000202027228 */ /* 0x002fe20000000000 */
[----:B0-----:R-:W-:-:S05]  /*00f0*/  IADD3 R6, P0, PT, R1, UR4, RZ ;  /* 0x0000000401067c10 */ /* 0x001fca000ff1e0ff */
[----:B--2---:R-:W-:Y:S01]  /*0100*/  IMAD.X R7, RZ, RZ, UR5, P0 ;  /* 0x00000005ff077e24 */ /* 0x004fe200080e06ff */
[----:B---3--:R0:W-:Y:S07]  /*0110*/  STL.64 [R1], R2 ;  /* 0x0000000201007387 */ /* 0x0081ee0000100a00 */
[----:B------:R-:W-:-:S07]  /*0120*/  LEPC R20, `(.L_x_2) ;  /* 0x000000001014794e */ /* 0x000fce0000000000 */
[----:B0-----:R-:W-:Y:S05]  /*0130*/  CALL.ABS.NOINC R8 ;  /* 0x0000000008007343 */ /* 0x001fea0003c00000 */
.L_x_2:
[----:B------:R-:W-:Y:S05]  /*0140*/  EXIT ;  /* 0x000000000000794d */ /* 0x000fea0003800000 */
.L_x_3:
        /* <DEDUP_REMOVED lines=11> */
.L_x_6:


//--------------------- .nv.global.init           --------------------------
	.section	.nv.global.init,"aw",@progbits
	.align	8
.nv.global.init:
	.type		f1_d,@object
	.size		f1_d,($str - f1_d)
f1_d:
        /*0000*/ 	.byte	0x08, 0x00, 0x00, 0x00, 0x00, 0x00, 0x00, 0x00
	.type		$str,@object
	.size		$str,(.L_1 - $str)
$str:
        /*0008*/ 	.byte	0x46, 0x75, 0x6e, 0x63, 0x20, 0x76, 0x61, 0x6c, 0x20, 0x69, 0x73, 0x3a, 0x20, 0x25, 0x66, 0x0a
        /*0018*/ 	.byte	0x00
.L_1:


//--------------------- .nv.shared.reserved.0     --------------------------
	.section	.nv.shared.reserved.0,"aw",@nobits
	.weak		__nv_reservedSMEM_offset_0_alias
	.size		__nv_reservedSMEM_offset_0_alias, 0, 64
	.other		__nv_reservedSMEM_offset_0_alias,@"STO_CUDA_RESERVED_SHARED STV_DEFAULT"
__nv_reservedSMEM_offset_0_alias:
	.zero		0
	.zero		64


//--------------------- .nv.constant0._Z7kernel2P15genericFunction --------------------------
	.section	.nv.constant0._Z7kernel2P15genericFunction,"a",@progbits
	.sectionflags	@""
	.align	4
.nv.constant0._Z7kernel2P15genericFunction:
	.zero		904


//--------------------- .nv.constant0._Z7kernel1P13fixedFunction --------------------------
	.section	.nv.constant0._Z7kernel1P13fixedFunction,"a",@progbits
	.sectionflags	@""
	.align	4
.nv.constant0._Z7kernel1P13fixedFunction:
	.zero		904


//--------------------- SYMBOLS --------------------------

	.type		.nv.reservedSmem.offset0,@object
	.size		.nv.reservedSmem.offset0,0x4
	.type		vprintf,@function
